//
// Generated by NVIDIA NVVM Compiler
//
// Compiler Build ID: CL-36424714
// Cuda compilation tools, release 13.0, V13.0.88
// Based on NVVM 20.0.0
//

.version 9.0
.target sm_100
.address_size 64

	// .globl	_Z18cuda_linear_kernelILi256ELi1ELi8ELi8ELi4ELin1EEvPK6__halfS2_PS0_iiiPi
.extern .func  (.param .b32 func_retval0) vprintf
(
	.param .b64 vprintf_param_0,
	.param .b64 vprintf_param_1
)
;
.global .align 1 .b8 $str[20] = {112, 114, 111, 98, 58, 32, 40, 37, 100, 44, 32, 37, 100, 44, 32, 37, 100, 41, 10};

.visible .entry _Z18cuda_linear_kernelILi256ELi1ELi8ELi8ELi4ELin1EEvPK6__halfS2_PS0_iiiPi(
	.param .u64 .ptr .align 1 _Z18cuda_linear_kernelILi256ELi1ELi8ELi8ELi4ELin1EEvPK6__halfS2_PS0_iiiPi_param_0,
	.param .u64 .ptr .align 1 _Z18cuda_linear_kernelILi256ELi1ELi8ELi8ELi4ELin1EEvPK6__halfS2_PS0_iiiPi_param_1,
	.param .u64 .ptr .align 1 _Z18cuda_linear_kernelILi256ELi1ELi8ELi8ELi4ELin1EEvPK6__halfS2_PS0_iiiPi_param_2,
	.param .u32 _Z18cuda_linear_kernelILi256ELi1ELi8ELi8ELi4ELin1EEvPK6__halfS2_PS0_iiiPi_param_3,
	.param .u32 _Z18cuda_linear_kernelILi256ELi1ELi8ELi8ELi4ELin1EEvPK6__halfS2_PS0_iiiPi_param_4,
	.param .u32 _Z18cuda_linear_kernelILi256ELi1ELi8ELi8ELi4ELin1EEvPK6__halfS2_PS0_iiiPi_param_5,
	.param .u64 .ptr .align 1 _Z18cuda_linear_kernelILi256ELi1ELi8ELi8ELi4ELin1EEvPK6__halfS2_PS0_iiiPi_param_6
)
{
	.local .align 8 .b8 	__local_depot0[16];
	.reg .b64 	%SP;
	.reg .b64 	%SPL;
	.reg .pred 	%p<3>;
	.reg .b32 	%r<24>;
	.reg .b64 	%rd<5>;

	mov.u64 	%SPL, __local_depot0;
	cvta.local.u64 	%SP, %SPL;
	ld.param.u32 	%r1, [_Z18cuda_linear_kernelILi256ELi1ELi8ELi8ELi4ELin1EEvPK6__halfS2_PS0_iiiPi_param_3];
	ld.param.u32 	%r2, [_Z18cuda_linear_kernelILi256ELi1ELi8ELi8ELi4ELin1EEvPK6__halfS2_PS0_iiiPi_param_4];
	ld.param.u32 	%r3, [_Z18cuda_linear_kernelILi256ELi1ELi8ELi8ELi4ELin1EEvPK6__halfS2_PS0_iiiPi_param_5];
	mov.u32 	%r4, %tid.x;
	mov.u32 	%r5, %tid.y;
	mov.u32 	%r6, %ntid.x;
	mad.lo.s32 	%r7, %r5, %r6, %r4;
	mov.u32 	%r8, %tid.z;
	mul.lo.s32 	%r9, %r8, %r6;
	mov.u32 	%r10, %ntid.y;
	mul.lo.s32 	%r11, %r9, %r10;
	or.b32  	%r12, %r7, %r11;
	setp.ne.s32 	%p1, %r12, 0;
	@%p1 bra 	$L__BB0_3;
	mov.u32 	%r13, %ctaid.x;
	mov.u32 	%r14, %ctaid.y;
	mov.u32 	%r15, %nctaid.x;
	mad.lo.s32 	%r16, %r14, %r15, %r13;
	mov.u32 	%r17, %ctaid.z;
	mov.u32 	%r18, %nctaid.y;
	mul.lo.s32 	%r19, %r15, %r17;
	mul.lo.s32 	%r20, %r19, %r18;
	neg.s32 	%r21, %r20;
	setp.ne.s32 	%p2, %r16, %r21;
	@%p2 bra 	$L__BB0_3;
	add.u64 	%rd1, %SP, 0;
	add.u64 	%rd2, %SPL, 0;
	st.local.v2.u32 	[%rd2], {%r1, %r2};
	st.local.u32 	[%rd2+8], %r3;
	mov.u64 	%rd3, $str;
	cvta.global.u64 	%rd4, %rd3;
	{ // callseq 0, 0
	.param .b64 param0;
	st.param.b64 	[param0], %rd4;
	.param .b64 param1;
	st.param.b64 	[param1], %rd1;
	.param .b32 retval0;
	call.uni (retval0), 
	vprintf, 
	(
	param0, 
	param1
	);
	ld.param.b32 	%r22, [retval0];
	} // callseq 0
$L__BB0_3:
	ret;

}


// ===== COMPILED SASS (sm_100) =====

	.target	sm_100

	.elftype	@"ET_EXEC"


//--------------------- .note.nv.tkinfo           --------------------------
	.section	.note.nv.tkinfo,"",@"SHT_NOTE"
	.sectionflags	@"SHF_NOTE_NV_TKINFO"
	.tkinfo
        /*0018*/ 	.word	0x00000002
        /*0030*/ 	.string	""
        /*0030*/ 	.string	"ptxas"
        /*0030*/ 	.string	"Cuda compilation tools, release 13.0, V13.0.88"
        /*0030*/ 	.string	"Build cuda_13.0.r13.0/compiler.36424714_0"
        /*0030*/ 	.string	"-arch sm_100 -m 64 "



//--------------------- .note.nv.cuinfo           --------------------------
	.section	.note.nv.cuinfo,"",@"SHT_NOTE"
	.sectionflags	@"SHF_NOTE_NV_CUINFO"
        /*0018*/ 	.short	0x0002
        /*001a*/ 	.short	0x0064
        /*001c*/ 	.short	0x0082
	.zero		2


//--------------------- .nv.info                  --------------------------
	.section	.nv.info,"",@"SHT_CUDA_INFO"
	.align	4


	//----- nvinfo : EIATTR_REGCOUNT
	.align		4
        /*0000*/ 	.byte	0x04, 0x2f
        /*0002*/ 	.short	(.L_2 - .L_1)
	.align		4
.L_1:
        /*0004*/ 	.word	index@(_Z18cuda_linear_kernelILi256ELi1ELi8ELi8ELi4ELin1EEvPK6__halfS2_PS0_iiiPi)
        /*0008*/ 	.word	0x00000018


	//----- nvinfo : EIATTR_FRAME_SIZE
	.align		4
.L_2:
        /*000c*/ 	.byte	0x04, 0x11
        /*000e*/ 	.short	(.L_4 - .L_3)
	.align		4
.L_3:
        /*0010*/ 	.word	index@(_Z18cuda_linear_kernelILi256ELi1ELi8ELi8ELi4ELin1EEvPK6__halfS2_PS0_iiiPi)
        /*0014*/ 	.word	0x00000010


	//----- nvinfo : EIATTR_MIN_STACK_SIZE
	.align		4
.L_4:
        /*0018*/ 	.byte	0x04, 0x12
        /*001a*/ 	.short	(.L_6 - .L_5)
	.align		4
.L_5:
        /*001c*/ 	.word	index@(_Z18cuda_linear_kernelILi256ELi1ELi8ELi8ELi4ELin1EEvPK6__halfS2_PS0_iiiPi)
        /*0020*/ 	.word	0x00000010
.L_6:


//--------------------- .nv.compat                --------------------------
	.section	.nv.compat,"",@"SHT_CUDA_COMPAT_INFO"
	.align	4
        /*0000*/ 	.byte	0x02, 0x09, 0x00, 0x00, 0x02, 0x02, 0x01, 0x00, 0x02, 0x05, 0x05, 0x00, 0x03, 0x07, 0x01, 0x01
        /*0010*/ 	.byte	0x02, 0x03, 0x00, 0x00, 0x02, 0x06, 0x01, 0x00, 0x04, 0x0b, 0x08, 0x00, 0x09, 0x00, 0x00, 0x00
        /*0020*/ 	.byte	0x00, 0x00, 0x00, 0x00


//--------------------- .nv.info._Z18cuda_linear_kernelILi256ELi1ELi8ELi8ELi4ELin1EEvPK6__halfS2_PS0_iiiPi --------------------------
	.section	.nv.info._Z18cuda_linear_kernelILi256ELi1ELi8ELi8ELi4ELin1EEvPK6__halfS2_PS0_iiiPi,"",@"SHT_CUDA_INFO"
	.sectionflags	@""
	.align	4


	//----- nvinfo : EIATTR_CUDA_API_VERSION
	.align		4
        /*0000*/ 	.byte	0x04, 0x37
        /*0002*/ 	.short	(.L_8 - .L_7)
.L_7:
        /*0004*/ 	.word	0x00000082


	//----- nvinfo : EIATTR_KPARAM_INFO
	.align		4
.L_8:
        /*0008*/ 	.byte	0x04, 0x17
        /*000a*/ 	.short	(.L_10 - .L_9)
.L_9:
        /*000c*/ 	.word	0x00000000
        /*0010*/ 	.short	0x0006
        /*0012*/ 	.short	0x0028
        /*0014*/ 	.byte	0x00, 0xf5, 0x21, 0x00


	//----- nvinfo : EIATTR_KPARAM_INFO
	.align		4
.L_10:
        /*0018*/ 	.byte	0x04, 0x17
        /*001a*/ 	.short	(.L_12 - .L_11)
.L_11:
        /*001c*/ 	.word	0x00000000
        /*0020*/ 	.short	0x0005
        /*0022*/ 	.short	0x0020
        /*0024*/ 	.byte	0x00, 0xf0, 0x11, 0x00


	//----- nvinfo : EIATTR_KPARAM_INFO
	.align		4
.L_12:
        /*0028*/ 	.byte	0x04, 0x17
        /*002a*/ 	.short	(.L_14 - .L_13)
.L_13:
        /*002c*/ 	.word	0x00000000
        /*0030*/ 	.short	0x0004
        /*0032*/ 	.short	0x001c
        /*0034*/ 	.byte	0x00, 0xf0, 0x11, 0x00


	//----- nvinfo : EIATTR_KPARAM_INFO
	.align		4
.L_14:
        /*0038*/ 	.byte	0x04, 0x17
        /*003a*/ 	.short	(.L_16 - .L_15)
.L_15:
        /*003c*/ 	.word	0x00000000
        /*0040*/ 	.short	0x0003
        /*0042*/ 	.short	0x0018
        /*0044*/ 	.byte	0x00, 0xf0, 0x11, 0x00


	//----- nvinfo : EIATTR_KPARAM_INFO
	.align		4
.L_16:
        /*0048*/ 	.byte	0x04, 0x17
        /*004a*/ 	.short	(.L_18 - .L_17)
.L_17:
        /*004c*/ 	.word	0x00000000
        /*0050*/ 	.short	0x0002
        /*0052*/ 	.short	0x0010
        /*0054*/ 	.byte	0x00, 0xf5, 0x21, 0x00


	//----- nvinfo : EIATTR_KPARAM_INFO
	.align		4
.L_18:
        /*0058*/ 	.byte	0x04, 0x17
        /*005a*/ 	.short	(.L_20 - .L_19)
.L_19:
        /*005c*/ 	.word	0x00000000
        /*0060*/ 	.short	0x0001
        /*0062*/ 	.short	0x0008
        /*0064*/ 	.byte	0x00, 0xf5, 0x21, 0x00


	//----- nvinfo : EIATTR_KPARAM_INFO
	.align		4
.L_20:
        /*0068*/ 	.byte	0x04, 0x17
        /*006a*/ 	.short	(.L_22 - .L_21)
.L_21:
        /*006c*/ 	.word	0x00000000
        /*0070*/ 	.short	0x0000
        /*0072*/ 	.short	0x0000
        /*0074*/ 	.byte	0x00, 0xf5, 0x21, 0x00


	//----- nvinfo : EIATTR_SPARSE_MMA_MASK
	.align		4
.L_22:
        /*0078*/ 	.byte	0x03, 0x50
        /*007a*/ 	.short	0x0000


	//----- nvinfo : EIATTR_MAXREG_COUNT
	.align		4
        /*007c*/ 	.byte	0x03, 0x1b
        /*007e*/ 	.short	0x00ff


	//----- nvinfo : EIATTR_EXTERNS
	.align		4
        /*0080*/ 	.byte	0x04, 0x0f
        /*0082*/ 	.short	(.L_24 - .L_23)


	//   ....[0]....
	.align		4
.L_23:
        /*0084*/ 	.word	index@(vprintf)


	//----- nvinfo : EIATTR_MERCURY_ISA_VERSION
	.align		4
.L_24:
        /*0088*/ 	.byte	0x03, 0x5f
        /*008a*/ 	.short	0x0101


	//----- nvinfo : EIATTR_VRC_CTA_INIT_COUNT
	.align		4
        /*008c*/ 	.byte	0x02, 0x4a
	.zero		1
	.zero		1


	//----- nvinfo : EIATTR_SYSCALL_OFFSETS
	.align		4
        /*0090*/ 	.byte	0x04, 0x46
        /*0092*/ 	.short	(.L_26 - .L_25)


	//   ....[0]....
.L_25:
        /*0094*/ 	.word	0x00000270


	//----- nvinfo : EIATTR_EXIT_INSTR_OFFSETS
	.align		4
.L_26:
        /*0098*/ 	.byte	0x04, 0x1c
        /*009a*/ 	.short	(.L_28 - .L_27)


	//   ....[0]....
.L_27:
        /*009c*/ 	.word	0x000000f0


	//   ....[1]....
        /*00a0*/ 	.word	0x000001c0


	//   ....[2]....
        /*00a4*/ 	.word	0x00000280


	//----- nvinfo : EIATTR_CRS_STACK_SIZE
	.align		4
.L_28:
        /*00a8*/ 	.byte	0x04, 0x1e
        /*00aa*/ 	.short	(.L_30 - .L_29)
.L_29:
        /*00ac*/ 	.word	0x00000000


	//----- nvinfo : EIATTR_CBANK_PARAM_SIZE
	.align		4
.L_30:
        /*00b0*/ 	.byte	0x03, 0x19
        /*00b2*/ 	.short	0x0030


	//----- nvinfo : EIATTR_PARAM_CBANK
	.align		4
        /*00b4*/ 	.byte	0x04, 0x0a
        /*00b6*/ 	.short	(.L_32 - .L_31)
	.align		4
.L_31:
        /*00b8*/ 	.word	index@(.nv.constant0._Z18cuda_linear_kernelILi256ELi1ELi8ELi8ELi4ELin1EEvPK6__halfS2_PS0_iiiPi)
        /*00bc*/ 	.short	0x0380
        /*00be*/ 	.short	0x0030


	//----- nvinfo : EIATTR_SW_WAR
	.align		4
.L_32:
        /*00c0*/ 	.byte	0x04, 0x36
        /*00c2*/ 	.short	(.L_34 - .L_33)
.L_33:
        /*00c4*/ 	.word	0x00000008
.L_34:


//--------------------- .nv.callgraph             --------------------------
	.section	.nv.callgraph,"",@"SHT_CUDA_CALLGRAPH"
	.align	4
	.sectionentsize	8
	.align		4
        /*0000*/ 	.word	0x00000000
	.align		4
        /*0004*/ 	.word	0xffffffff
	.align		4
        /*0008*/ 	.word	index@(_Z18cuda_linear_kernelILi256ELi1ELi8ELi8ELi4ELin1EEvPK6__halfS2_PS0_iiiPi)
	.align		4
        /*000c*/ 	.word	index@(vprintf)
	.align		4
        /*0010*/ 	.word	0x00000000
	.align		4
        /*0014*/ 	.word	0xfffffffe
	.align		4
        /*0018*/ 	.word	0x00000000
	.align		4
        /*001c*/ 	.word	0xfffffffd
	.align		4
        /*0020*/ 	.word	0x00000000
	.align		4
        /*0024*/ 	.word	0xfffffffc


//--------------------- .nv.constant4             --------------------------
	.section	.nv.constant4,"a",@progbits
	.align	8
	.align		8
.nv.constant4:
        /*0000*/ 	.dword	vprintf
	.align		8
        /*0008*/ 	.dword	$str


//--------------------- .text._Z18cuda_linear_kernelILi256ELi1ELi8ELi8ELi4ELin1EEvPK6__halfS2_PS0_iiiPi --------------------------
	.section	.text._Z18cuda_linear_kernelILi256ELi1ELi8ELi8ELi4ELin1EEvPK6__halfS2_PS0_iiiPi,"ax",@progbits
	.align	128
        .global         _Z18cuda_linear_kernelILi256ELi1ELi8ELi8ELi4ELin1EEvPK6__halfS2_PS0_iiiPi
        .type           _Z18cuda_linear_kernelILi256ELi1ELi8ELi8ELi4ELin1EEvPK6__halfS2_PS0_iiiPi,@function
        .size           _Z18cuda_linear_kernelILi256ELi1ELi8ELi8ELi4ELin1EEvPK6__halfS2_PS0_iiiPi,(.L_x_2 - _Z18cuda_linear_kernelILi256ELi1ELi8ELi8ELi4ELin1EEvPK6__halfS2_PS0_iiiPi)
        .other          _Z18cuda_linear_kernelILi256ELi1ELi8ELi8ELi4ELin1EEvPK6__halfS2_PS0_iiiPi,@"STO_CUDA_ENTRY STV_DEFAULT"
_Z18cuda_linear_kernelILi256ELi1ELi8ELi8ELi4ELin1EEvPK6__halfS2_PS0_iiiPi:
.text._Z18cuda_linear_kernelILi256ELi1ELi8ELi8ELi4ELin1EEvPK6__halfS2_PS0_iiiPi:
[----:B------:R-:W0:Y:S01]  /*0000*/  LDC R1, c[0x0][0x37c] ;  /* 0x0000df00ff017b82 */ /* 0x000e220000000800 */
[----:B------:R-:W1:Y:S01]  /*0010*/  S2R R2, SR_TID.Z ;  /* 0x0000000000027919 */ /* 0x000e620000002300 */
[----:B------:R-:W2:Y:S01]  /*0020*/  LDCU UR5, c[0x0][0x2fc] ;  /* 0x00005f80ff0577ac */ /* 0x000ea20008000800 */
[----:B0-----:R-:W-:Y:S01]  /*0030*/  VIADD R1, R1, 0xfffffff0 ;  /* 0xfffffff001017836 */ /* 0x001fe20000000000 */
[----:B------:R-:W0:Y:S01]  /*0040*/  S2R R0, SR_TID.X ;  /* 0x0000000000007919 */ /* 0x000e220000002100 */
[----:B------:R-:W1:Y:S01]  /*0050*/  LDCU UR6, c[0x0][0x360] ;  /* 0x00006c00ff0677ac */ /* 0x000e620008000800 */
[----:B------:R-:W0:Y:S01]  /*0060*/  S2R R3, SR_TID.Y ;  /* 0x0000000000037919 */ /* 0x000e220000002200 */
[----:B------:R-:W3:Y:S01]  /*0070*/  LDCU UR7, c[0x0][0x364] ;  /* 0x00006c80ff0777ac */ /* 0x000ee20008000800 */
[----:B------:R-:W4:Y:S02]  /*0080*/  LDCU UR4, c[0x0][0x2f8] ;  /* 0x00005f00ff0477ac */ /* 0x000f240008000800 */
[----:B----4-:R-:W-:Y:S01]  /*0090*/  IADD3 R6, P1, PT, R1, UR4, RZ ;  /* 0x0000000401067c10 */ /* 0x010fe2000ff3e0ff */
[----:B-1----:R-:W-:-:S04]  /*00a0*/  IMAD R2, R2, UR6, RZ ;  /* 0x0000000602027c24 */ /* 0x002fc8000f8e02ff */
[----:B--2---:R-:W-:Y:S02]  /*00b0*/  IMAD.X R7, RZ, RZ, UR5, P1 ;  /* 0x00000005ff077e24 */ /* 0x004fe400088e06ff */
[----:B0-----:R-:W-:Y:S02]  /*00c0*/  IMAD R0, R3, UR6, R0 ;  /* 0x0000000603007c24 */ /* 0x001fe4000f8e0200 */
[----:B---3--:R-:W-:-:S05]  /*00d0*/  IMAD R3, R2, UR7, RZ ;  /* 0x0000000702037c24 */ /* 0x008fca000f8e02ff */
[----:B------:R-:W-:-:S13]  /*00e0*/  LOP3.LUT P0, RZ, R0, R3, RZ, 0xfc, !PT ;  /* 0x0000000300ff7212 */ /* 0x000fda000780fcff */
[----:B------:R-:W-:Y:S05]  /*00f0*/  @P0 EXIT ;  /* 0x000000000000094d */ /* 0x000fea0003800000 */
[----:B------:R-:W0:Y:S01]  /*0100*/  S2UR UR4, SR_CTAID.Z ;  /* 0x00000000000479c3 */ /* 0x000e220000002700 */
[----:B------:R-:W0:Y:S01]  /*0110*/  LDCU UR7, c[0x0][0x370] ;  /* 0x00006e00ff0777ac */ /* 0x000e220008000800 */
[----:B------:R-:W1:Y:S06]  /*0120*/  LDCU UR8, c[0x0][0x374] ;  /* 0x00006e80ff0877ac */ /* 0x000e6c0008000800 */
[----:B------:R-:W-:Y:S08]  /*0130*/  S2UR UR5, SR_CTAID.X ;  /* 0x00000000000579c3 */ /* 0x000ff00000002500 */
[----:B------:R-:W2:Y:S01]  /*0140*/  S2UR UR6, SR_CTAID.Y ;  /* 0x00000000000679c3 */ /* 0x000ea20000002600 */
[----:B0-----:R-:W-:-:S04]  /*0150*/  UIMAD UR4, UR7, UR4, URZ ;  /* 0x00000004070472a4 */ /* 0x001fc8000f8e02ff */
[----:B------:R-:W-:Y:S02]  /*0160*/  UIADD3 UR9, UPT, UPT, URZ, -UR4, URZ ;  /* 0x80000004ff097290 */ /* 0x000fe4000fffe0ff */
[----:B--2---:R-:W-:-:S05]  /*0170*/  UIMAD UR4, UR6, UR7, UR5 ;  /* 0x00000007060472a4 */ /* 0x004fca000f8e0205 */
[----:B------:R-:W-:Y:S02]  /*0180*/  UMOV UR5, UR9 ;  /* 0x0000000900057c82 */ /* 0x000fe40008000000 */
[----:B-1----:R-:W-:-:S04]  /*0190*/  UIMAD UR8, UR5, UR8, URZ ;  /* 0x00000008050872a4 */ /* 0x002fc8000f8e02ff */
[----:B------:R-:W-:-:S06]  /*01a0*/  UISETP.NE.AND UP0, UPT, UR4, UR8, UPT ;  /* 0x000000080400728c */ /* 0x000fcc000bf05270 */
[----:B------:R-:W-:-:S13]  /*01b0*/  PLOP3.LUT P0, PT, PT, PT, UP0, 0x80, 0x8 ;  /* 0x000000000008781c */ /* 0x000fda0003f0f008 */
[----:B------:R-:W-:Y:S05]  /*01c0*/  @P0 EXIT ;  /* 0x000000000000094d */ /* 0x000fea0003800000 */
[----:B------:R-:W0:Y:S01]  /*01d0*/  LDC.64 R8, c[0x0][0x398] ;  /* 0x0000e600ff087b82 */ /* 0x000e220000000a00 */
[----:B------:R-:W-:Y:S01]  /*01e0*/  MOV R0, 0x0 ;  /* 0x0000000000007802 */ /* 0x000fe20000000f00 */
[----:B------:R-:W1:Y:S06]  /*01f0*/  LDCU.64 UR4, c[0x4][0x8] ;  /* 0x01000100ff0477ac */ /* 0x000e6c0008000a00 */
[----:B------:R-:W2:Y:S08]  /*0200*/  LDC R10, c[0x0][0x3a0] ;  /* 0x0000e800ff0a7b82 */ /* 0x000eb00000000800 */
[----:B------:R3:W4:Y:S01]  /*0210*/  LDC.64 R2, c[0x4][R0] ;  /* 0x0100000000027b82 */ /* 0x0007220000000a00 */
[----:B-1----:R-:W-:Y:S01]  /*0220*/  MOV R4, UR4 ;  /* 0x0000000400047c02 */ /* 0x002fe20008000f00 */
[----:B------:R-:W-:Y:S01]  /*0230*/  IMAD.U32 R5, RZ, RZ, UR5 ;  /* 0x00000005ff057e24 */ /* 0x000fe2000f8e00ff */
[----:B0-----:R3:W-:Y:S04]  /*0240*/  STL.64 [R1], R8 ;  /* 0x0000000801007387 */ /* 0x0017e80000100a00 */
[----:B--2---:R3:W-:Y:S02]  /*0250*/  STL [R1+0x8], R10 ;  /* 0x0000080a01007387 */ /* 0x0047e40000100800 */
[----:B------:R-:W-:-:S07]  /*0260*/  LEPC R20, `(.L_x_0) ;  /* 0x000000001014794e */ /* 0x000fce0000000000 */
[----:B---34-:R-:W-:Y:S05]  /*0270*/  CALL.ABS.NOINC R2 ;  /* 0x0000000002007343 */ /* 0x018fea0003c00000 */
.L_x_0:
[----:B------:R-:W-:Y:S05]  /*0280*/  EXIT ;  /* 0x000000000000794d */ /* 0x000fea0003800000 */
.L_x_1:
[----:B------:R-:W-:-:S00]  /*0290*/  BRA `(.L_x_1) ;  /* 0xfffffffc00fc7947 */ /* 0x000fc0000383ffff */
[----:B------:R-:W-:-:S00]  /*02a0*/  NOP ;  /* 0x0000000000007918 */ /* 0x000fc00000000000 */
        /* <DEDUP_REMOVED lines=13> */
.L_x_2:


//--------------------- .nv.global.init           --------------------------
	.section	.nv.global.init,"aw",@progbits
.nv.global.init:
	.type		$str,@object
	.size		$str,(.L_0 - $str)
$str:
        /*0000*/ 	.byte	0x70, 0x72, 0x6f, 0x62, 0x3a, 0x20, 0x28, 0x25, 0x64, 0x2c, 0x20, 0x25, 0x64, 0x2c, 0x20, 0x25
        /*0010*/ 	.byte	0x64, 0x29, 0x0a, 0x00
.L_0:


//--------------------- .nv.shared.reserved.0     --------------------------
	.section	.nv.shared.reserved.0,"aw",@nobits
	.weak		__nv_reservedSMEM_offset_0_alias
	.size		__nv_reservedSMEM_offset_0_alias, 0, 64
	.other		__nv_reservedSMEM_offset_0_alias,@"STO_CUDA_RESERVED_SHARED STV_DEFAULT"
__nv_reservedSMEM_offset_0_alias:
	.zero		0
	.zero		64


//--------------------- .nv.constant0._Z18cuda_linear_kernelILi256ELi1ELi8ELi8ELi4ELin1EEvPK6__halfS2_PS0_iiiPi --------------------------
	.section	.nv.constant0._Z18cuda_linear_kernelILi256ELi1ELi8ELi8ELi4ELin1EEvPK6__halfS2_PS0_iiiPi,"a",@progbits
	.sectionflags	@""
	.align	4
.nv.constant0._Z18cuda_linear_kernelILi256ELi1ELi8ELi8ELi4ELin1EEvPK6__halfS2_PS0_iiiPi:
	.zero		944


//--------------------- SYMBOLS --------------------------

	.type		.nv.reservedSmem.offset0,@object
	.size		.nv.reservedSmem.offset0,0x4
	.type		vprintf,@function
